//
// Generated by NVIDIA NVVM Compiler
//
// Compiler Build ID: CL-36424714
// Cuda compilation tools, release 13.0, V13.0.88
// Based on NVVM 20.0.0
//

.version 9.0
.target sm_100
.address_size 64

	// .globl	_Z3addiPfS_S_
.extern .func  (.param .b32 func_retval0) vprintf
(
	.param .b64 vprintf_param_0,
	.param .b64 vprintf_param_1
)
;
.global .align 1 .b8 $str[21] = {48, 32, 48, 32, 105, 115, 32, 114, 117, 110, 110, 105, 110, 103, 32, 105, 61, 37, 100, 10};

.visible .entry _Z3addiPfS_S_(
	.param .u32 _Z3addiPfS_S__param_0,
	.param .u64 .ptr .align 1 _Z3addiPfS_S__param_1,
	.param .u64 .ptr .align 1 _Z3addiPfS_S__param_2,
	.param .u64 .ptr .align 1 _Z3addiPfS_S__param_3
)
{
	.local .align 8 .b8 	__local_depot0[8];
	.reg .b64 	%SP;
	.reg .b64 	%SPL;
	.reg .pred 	%p<4>;
	.reg .b32 	%r<19>;
	.reg .b32 	%f<4>;
	.reg .b64 	%rd<16>;

	mov.u64 	%SPL, __local_depot0;
	cvta.local.u64 	%SP, %SPL;
	ld.param.u32 	%r6, [_Z3addiPfS_S__param_0];
	ld.param.u64 	%rd5, [_Z3addiPfS_S__param_1];
	ld.param.u64 	%rd6, [_Z3addiPfS_S__param_2];
	ld.param.u64 	%rd7, [_Z3addiPfS_S__param_3];
	mov.u32 	%r7, %tid.x;
	mov.u32 	%r8, %tid.y;
	mov.u32 	%r9, %ntid.x;
	mov.u32 	%r10, %tid.z;
	mov.u32 	%r11, %ntid.y;
	mad.lo.s32 	%r12, %r11, %r10, %r8;
	mad.lo.s32 	%r1, %r12, %r9, %r7;
	mul.lo.s32 	%r13, %r9, %r11;
	mov.u32 	%r14, %ntid.z;
	mul.lo.s32 	%r2, %r13, %r14;
	setp.ge.s32 	%p1, %r1, %r6;
	@%p1 bra 	$L__BB0_5;
	mov.u32 	%r15, %nctaid.x;
	mul.lo.s32 	%r3, %r2, %r15;
	add.u64 	%rd8, %SP, 0;
	add.u64 	%rd1, %SPL, 0;
	cvta.to.global.u64 	%rd2, %rd5;
	cvta.to.global.u64 	%rd3, %rd6;
	cvta.to.global.u64 	%rd4, %rd7;
	mov.u64 	%rd9, $str;
	mov.u32 	%r18, %r1;
$L__BB0_2:
	setp.ne.s32 	%p2, %r1, 0;
	@%p2 bra 	$L__BB0_4;
	st.local.u32 	[%rd1], %r18;
	cvta.global.u64 	%rd10, %rd9;
	{ // callseq 0, 0
	.param .b64 param0;
	st.param.b64 	[param0], %rd10;
	.param .b64 param1;
	st.param.b64 	[param1], %rd8;
	.param .b32 retval0;
	call.uni (retval0), 
	vprintf, 
	(
	param0, 
	param1
	);
	ld.param.b32 	%r16, [retval0];
	} // callseq 0
$L__BB0_4:
	mul.wide.s32 	%rd12, %r18, 4;
	add.s64 	%rd13, %rd2, %rd12;
	ld.global.f32 	%f1, [%rd13];
	add.s64 	%rd14, %rd3, %rd12;
	ld.global.f32 	%f2, [%rd14];
	add.f32 	%f3, %f1, %f2;
	add.s64 	%rd15, %rd4, %rd12;
	st.global.f32 	[%rd15], %f3;
	add.s32 	%r18, %r18, %r3;
	setp.lt.s32 	%p3, %r18, %r6;
	@%p3 bra 	$L__BB0_2;
$L__BB0_5:
	ret;

}


// ===== COMPILED SASS (sm_100) =====

	.target	sm_100

	.elftype	@"ET_EXEC"


//--------------------- .note.nv.tkinfo           --------------------------
	.section	.note.nv.tkinfo,"",@"SHT_NOTE"
	.sectionflags	@"SHF_NOTE_NV_TKINFO"
	.tkinfo
        /*0018*/ 	.word	0x00000002
        /*0030*/ 	.string	""
        /*0030*/ 	.string	"ptxas"
        /*0030*/ 	.string	"Cuda compilation tools, release 13.0, V13.0.88"
        /*0030*/ 	.string	"Build cuda_13.0.r13.0/compiler.36424714_0"
        /*0030*/ 	.string	"-arch sm_100 -m 64 "



//--------------------- .note.nv.cuinfo           --------------------------
	.section	.note.nv.cuinfo,"",@"SHT_NOTE"
	.sectionflags	@"SHF_NOTE_NV_CUINFO"
        /*0018*/ 	.short	0x0002
        /*001a*/ 	.short	0x0064
        /*001c*/ 	.short	0x0082
	.zero		2


//--------------------- .nv.info                  --------------------------
	.section	.nv.info,"",@"SHT_CUDA_INFO"
	.align	4


	//----- nvinfo : EIATTR_REGCOUNT
	.align		4
        /*0000*/ 	.byte	0x04, 0x2f
        /*0002*/ 	.short	(.L_2 - .L_1)
	.align		4
.L_1:
        /*0004*/ 	.word	index@(_Z3addiPfS_S_)
        /*0008*/ 	.word	0x00000018


	//----- nvinfo : EIATTR_FRAME_SIZE
	.align		4
.L_2:
        /*000c*/ 	.byte	0x04, 0x11
        /*000e*/ 	.short	(.L_4 - .L_3)
	.align		4
.L_3:
        /*0010*/ 	.word	index@(_Z3addiPfS_S_)
        /*0014*/ 	.word	0x00000008


	//----- nvinfo : EIATTR_MIN_STACK_SIZE
	.align		4
.L_4:
        /*0018*/ 	.byte	0x04, 0x12
        /*001a*/ 	.short	(.L_6 - .L_5)
	.align		4
.L_5:
        /*001c*/ 	.word	index@(_Z3addiPfS_S_)
        /*0020*/ 	.word	0x00000008
.L_6:


//--------------------- .nv.compat                --------------------------
	.section	.nv.compat,"",@"SHT_CUDA_COMPAT_INFO"
	.align	4
        /*0000*/ 	.byte	0x02, 0x09, 0x00, 0x00, 0x02, 0x02, 0x01, 0x00, 0x02, 0x05, 0x05, 0x00, 0x03, 0x07, 0x01, 0x01
        /*0010*/ 	.byte	0x02, 0x03, 0x00, 0x00, 0x02, 0x06, 0x01, 0x00, 0x04, 0x0b, 0x08, 0x00, 0x09, 0x00, 0x00, 0x00
        /*0020*/ 	.byte	0x00, 0x00, 0x00, 0x00


//--------------------- .nv.info._Z3addiPfS_S_    --------------------------
	.section	.nv.info._Z3addiPfS_S_,"",@"SHT_CUDA_INFO"
	.sectionflags	@""
	.align	4


	//----- nvinfo : EIATTR_CUDA_API_VERSION
	.align		4
        /*0000*/ 	.byte	0x04, 0x37
        /*0002*/ 	.short	(.L_8 - .L_7)
.L_7:
        /*0004*/ 	.word	0x00000082


	//----- nvinfo : EIATTR_KPARAM_INFO
	.align		4
.L_8:
        /*0008*/ 	.byte	0x04, 0x17
        /*000a*/ 	.short	(.L_10 - .L_9)
.L_9:
        /*000c*/ 	.word	0x00000000
        /*0010*/ 	.short	0x0003
        /*0012*/ 	.short	0x0018
        /*0014*/ 	.byte	0x00, 0xf5, 0x21, 0x00


	//----- nvinfo : EIATTR_KPARAM_INFO
	.align		4
.L_10:
        /*0018*/ 	.byte	0x04, 0x17
        /*001a*/ 	.short	(.L_12 - .L_11)
.L_11:
        /*001c*/ 	.word	0x00000000
        /*0020*/ 	.short	0x0002
        /*0022*/ 	.short	0x0010
        /*0024*/ 	.byte	0x00, 0xf5, 0x21, 0x00


	//----- nvinfo : EIATTR_KPARAM_INFO
	.align		4
.L_12:
        /*0028*/ 	.byte	0x04, 0x17
        /*002a*/ 	.short	(.L_14 - .L_13)
.L_13:
        /*002c*/ 	.word	0x00000000
        /*0030*/ 	.short	0x0001
        /*0032*/ 	.short	0x0008
        /*0034*/ 	.byte	0x00, 0xf5, 0x21, 0x00


	//----- nvinfo : EIATTR_KPARAM_INFO
	.align		4
.L_14:
        /*0038*/ 	.byte	0x04, 0x17
        /*003a*/ 	.short	(.L_16 - .L_15)
.L_15:
        /*003c*/ 	.word	0x00000000
        /*0040*/ 	.short	0x0000
        /*0042*/ 	.short	0x0000
        /*0044*/ 	.byte	0x00, 0xf0, 0x11, 0x00


	//----- nvinfo : EIATTR_SPARSE_MMA_MASK
	.align		4
.L_16:
        /*0048*/ 	.byte	0x03, 0x50
        /*004a*/ 	.short	0x0000


	//----- nvinfo : EIATTR_MAXREG_COUNT
	.align		4
        /*004c*/ 	.byte	0x03, 0x1b
        /*004e*/ 	.short	0x00ff


	//----- nvinfo : EIATTR_EXTERNS
	.align		4
        /*0050*/ 	.byte	0x04, 0x0f
        /*0052*/ 	.short	(.L_18 - .L_17)


	//   ....[0]....
	.align		4
.L_17:
        /*0054*/ 	.word	index@(vprintf)


	//----- nvinfo : EIATTR_MERCURY_ISA_VERSION
	.align		4
.L_18:
        /*0058*/ 	.byte	0x03, 0x5f
        /*005a*/ 	.short	0x0101


	//----- nvinfo : EIATTR_VRC_CTA_INIT_COUNT
	.align		4
        /*005c*/ 	.byte	0x02, 0x4a
	.zero		1
	.zero		1


	//----- nvinfo : EIATTR_SYSCALL_OFFSETS
	.align		4
        /*0060*/ 	.byte	0x04, 0x46
        /*0062*/ 	.short	(.L_20 - .L_19)


	//   ....[0]....
.L_19:
        /*0064*/ 	.word	0x00000240


	//----- nvinfo : EIATTR_EXIT_INSTR_OFFSETS
	.align		4
.L_20:
        /*0068*/ 	.byte	0x04, 0x1c
        /*006a*/ 	.short	(.L_22 - .L_21)


	//   ....[0]....
.L_21:
        /*006c*/ 	.word	0x00000120


	//   ....[1]....
        /*0070*/ 	.word	0x00000330


	//----- nvinfo : EIATTR_CRS_STACK_SIZE
	.align		4
.L_22:
        /*0074*/ 	.byte	0x04, 0x1e
        /*0076*/ 	.short	(.L_24 - .L_23)
.L_23:
        /*0078*/ 	.word	0x00000000


	//----- nvinfo : EIATTR_CBANK_PARAM_SIZE
	.align		4
.L_24:
        /*007c*/ 	.byte	0x03, 0x19
        /*007e*/ 	.short	0x0020


	//----- nvinfo : EIATTR_PARAM_CBANK
	.align		4
        /*0080*/ 	.byte	0x04, 0x0a
        /*0082*/ 	.short	(.L_26 - .L_25)
	.align		4
.L_25:
        /*0084*/ 	.word	index@(.nv.constant0._Z3addiPfS_S_)
        /*0088*/ 	.short	0x0380
        /*008a*/ 	.short	0x0020


	//----- nvinfo : EIATTR_SW_WAR
	.align		4
.L_26:
        /*008c*/ 	.byte	0x04, 0x36
        /*008e*/ 	.short	(.L_28 - .L_27)
.L_27:
        /*0090*/ 	.word	0x00000008
.L_28:


//--------------------- .nv.callgraph             --------------------------
	.section	.nv.callgraph,"",@"SHT_CUDA_CALLGRAPH"
	.align	4
	.sectionentsize	8
	.align		4
        /*0000*/ 	.word	0x00000000
	.align		4
        /*0004*/ 	.word	0xffffffff
	.align		4
        /*0008*/ 	.word	index@(_Z3addiPfS_S_)
	.align		4
        /*000c*/ 	.word	index@(vprintf)
	.align		4
        /*0010*/ 	.word	0x00000000
	.align		4
        /*0014*/ 	.word	0xfffffffe
	.align		4
        /*0018*/ 	.word	0x00000000
	.align		4
        /*001c*/ 	.word	0xfffffffd
	.align		4
        /*0020*/ 	.word	0x00000000
	.align		4
        /*0024*/ 	.word	0xfffffffc


//--------------------- .nv.constant4             --------------------------
	.section	.nv.constant4,"a",@progbits
	.align	8
	.align		8
.nv.constant4:
        /*0000*/ 	.dword	vprintf
	.align		8
        /*0008*/ 	.dword	$str


//--------------------- .text._Z3addiPfS_S_       --------------------------
	.section	.text._Z3addiPfS_S_,"ax",@progbits
	.align	128
        .global         _Z3addiPfS_S_
        .type           _Z3addiPfS_S_,@function
        .size           _Z3addiPfS_S_,(.L_x_4 - _Z3addiPfS_S_)
        .other          _Z3addiPfS_S_,@"STO_CUDA_ENTRY STV_DEFAULT"
_Z3addiPfS_S_:
.text._Z3addiPfS_S_:
[----:B------:R-:W0:Y:S01]  /*0000*/  LDC R1, c[0x0][0x37c] ;  /* 0x0000df00ff017b82 */ /* 0x000e220000000800 */
[----:B------:R-:W1:Y:S01]  /*0010*/  S2R R17, SR_TID.Y ;  /* 0x0000000000117919 */ /* 0x000e620000002200 */
[----:B------:R-:W2:Y:S01]  /*0020*/  LDCU UR8, c[0x0][0x2fc] ;  /* 0x00005f80ff0877ac */ /* 0x000ea20008000800 */
[----:B0-----:R-:W-:Y:S01]  /*0030*/  VIADD R1, R1, 0xfffffff8 ;  /* 0xfffffff801017836 */ /* 0x001fe20000000000 */
[----:B------:R-:W1:Y:S01]  /*0040*/  S2R R2, SR_TID.Z ;  /* 0x0000000000027919 */ /* 0x000e620000002300 */
[----:B------:R-:W0:Y:S01]  /*0050*/  LDCU UR4, c[0x0][0x360] ;  /* 0x00006c00ff0477ac */ /* 0x000e220008000800 */
[----:B------:R-:W0:Y:S01]  /*0060*/  S2R R0, SR_TID.X ;  /* 0x0000000000007919 */ /* 0x000e220000002100 */
[----:B------:R-:W1:Y:S01]  /*0070*/  LDCU UR5, c[0x0][0x364] ;  /* 0x00006c80ff0577ac */ /* 0x000e620008000800 */
[----:B------:R-:W3:Y:S01]  /*0080*/  LDCU UR9, c[0x0][0x380] ;  /* 0x00007000ff0977ac */ /* 0x000ee20008000800 */
[----:B------:R-:W4:Y:S01]  /*0090*/  LDCU UR7, c[0x0][0x2f8] ;  /* 0x00005f00ff0777ac */ /* 0x000f220008000800 */
[----:B------:R-:W5:Y:S01]  /*00a0*/  LDCU UR6, c[0x0][0x368] ;  /* 0x00006d00ff0677ac */ /* 0x000f620008000800 */
[----:B-1----:R-:W-:Y:S01]  /*00b0*/  IMAD R17, R2, UR5, R17 ;  /* 0x0000000502117c24 */ /* 0x002fe2000f8e0211 */
[----:B----4-:R-:W-:-:S03]  /*00c0*/  IADD3 R2, P1, PT, R1, UR7, RZ ;  /* 0x0000000701027c10 */ /* 0x010fc6000ff3e0ff */
[----:B0-----:R-:W-:Y:S01]  /*00d0*/  IMAD R17, R17, UR4, R0 ;  /* 0x0000000411117c24 */ /* 0x001fe2000f8e0200 */
[----:B------:R-:W-:Y:S01]  /*00e0*/  UIMAD UR4, UR4, UR5, URZ ;  /* 0x00000005040472a4 */ /* 0x000fe2000f8e02ff */
[----:B--2---:R-:W-:-:S03]  /*00f0*/  IMAD.X R16, RZ, RZ, UR8, P1 ;  /* 0x00000008ff107e24 */ /* 0x004fc600088e06ff */
[----:B---3--:R-:W-:Y:S01]  /*0100*/  ISETP.GE.AND P0, PT, R17, UR9, PT ;  /* 0x0000000911007c0c */ /* 0x008fe2000bf06270 */
[----:B-----5:R-:W-:-:S12]  /*0110*/  UIMAD UR4, UR4, UR6, URZ ;  /* 0x00000006040472a4 */ /* 0x020fd8000f8e02ff */
[----:B------:R-:W-:Y:S05]  /*0120*/  @P0 EXIT ;  /* 0x000000000000094d */ /* 0x000fea0003800000 */
[----:B------:R-:W0:Y:S01]  /*0130*/  LDCU UR38, c[0x0][0x370] ;  /* 0x00006e00ff2677ac */ /* 0x000e220008000800 */
[----:B------:R-:W-:Y:S01]  /*0140*/  MOV R18, R17 ;  /* 0x0000001100127202 */ /* 0x000fe20000000f00 */
[----:B------:R-:W1:Y:S01]  /*0150*/  LDCU.64 UR36, c[0x0][0x358] ;  /* 0x00006b00ff2477ac */ /* 0x000e620008000a00 */
[----:B------:R-:W2:Y:S01]  /*0160*/  LDCU UR39, c[0x0][0x380] ;  /* 0x00007000ff2777ac */ /* 0x000ea20008000800 */
[----:B0-----:R-:W-:-:S12]  /*0170*/  UIMAD UR38, UR4, UR38, URZ ;  /* 0x00000026042672a4 */ /* 0x001fd8000f8e02ff */
.L_x_2:
[----:B------:R-:W-:Y:S01]  /*0180*/  ISETP.NE.AND P0, PT, R17, RZ, PT ;  /* 0x000000ff1100720c */ /* 0x000fe20003f05270 */
[----:B------:R-:W-:-:S12]  /*0190*/  BSSY.RECONVERGENT B6, `(.L_x_0) ;  /* 0x000000c000067945 */ /* 0x000fd80003800200 */
[----:B0-----:R-:W-:Y:S05]  /*01a0*/  @P0 BRA `(.L_x_1) ;  /* 0x0000000000280947 */ /* 0x001fea0003800000 */
[----:B------:R-:W-:Y:S01]  /*01b0*/  MOV R0, 0x0 ;  /* 0x0000000000007802 */ /* 0x000fe20000000f00 */
[----:B------:R0:W-:Y:S01]  /*01c0*/  STL [R1], R18 ;  /* 0x0000001201007387 */ /* 0x0001e20000100800 */
[----:B------:R-:W3:Y:S01]  /*01d0*/  LDCU.64 UR4, c[0x4][0x8] ;  /* 0x01000100ff0477ac */ /* 0x000ee20008000a00 */
[----:B------:R-:W-:Y:S01]  /*01e0*/  IMAD.MOV.U32 R6, RZ, RZ, R2 ;  /* 0x000000ffff067224 */ /* 0x000fe200078e0002 */
[----:B------:R0:W4:Y:S01]  /*01f0*/  LDC.64 R8, c[0x4][R0] ;  /* 0x0100000000087b82 */ /* 0x0001220000000a00 */
[----:B------:R-:W-:Y:S01]  /*0200*/  MOV R7, R16 ;  /* 0x0000001000077202 */ /* 0x000fe20000000f00 */
[----:B---3--:R-:W-:Y:S01]  /*0210*/  IMAD.U32 R4, RZ, RZ, UR4 ;  /* 0x00000004ff047e24 */ /* 0x008fe2000f8e00ff */
[----:B0-----:R-:W-:-:S07]  /*0220*/  MOV R5, UR5 ;  /* 0x0000000500057c02 */ /* 0x001fce0008000f00 */
[----:B------:R-:W-:-:S07]  /*0230*/  LEPC R20, `(.L_x_1) ;  /* 0x000000001014794e */ /* 0x000fce0000000000 */
[----:B-12-4-:R-:W-:Y:S05]  /*0240*/  CALL.ABS.NOINC R8 ;  /* 0x0000000008007343 */ /* 0x016fea0003c00000 */
.L_x_1:
[----:B-12---:R-:W-:Y:S05]  /*0250*/  BSYNC.RECONVERGENT B6 ;  /* 0x0000000000067941 */ /* 0x006fea0003800200 */
.L_x_0:
[----:B------:R-:W0:Y:S08]  /*0260*/  LDC.64 R4, c[0x0][0x388] ;  /* 0x0000e200ff047b82 */ /* 0x000e300000000a00 */
[----:B------:R-:W1:Y:S08]  /*0270*/  LDC.64 R6, c[0x0][0x390] ;  /* 0x0000e400ff067b82 */ /* 0x000e700000000a00 */
[----:B------:R-:W2:Y:S01]  /*0280*/  LDC.64 R8, c[0x0][0x398] ;  /* 0x0000e600ff087b82 */ /* 0x000ea20000000a00 */
[----:B0-----:R-:W-:-:S06]  /*0290*/  IMAD.WIDE R4, R18, 0x4, R4 ;  /* 0x0000000412047825 */ /* 0x001fcc00078e0204 */
[----:B------:R-:W3:Y:S01]  /*02a0*/  LDG.E R4, desc[UR36][R4.64] ;  /* 0x0000002404047981 */ /* 0x000ee2000c1e1900 */
[----:B-1----:R-:W-:-:S06]  /*02b0*/  IMAD.WIDE R6, R18, 0x4, R6 ;  /* 0x0000000412067825 */ /* 0x002fcc00078e0206 */
[----:B------:R-:W3:Y:S01]  /*02c0*/  LDG.E R7, desc[UR36][R6.64] ;  /* 0x0000002406077981 */ /* 0x000ee2000c1e1900 */
[C---:B--2---:R-:W-:Y:S01]  /*02d0*/  IMAD.WIDE R8, R18.reuse, 0x4, R8 ;  /* 0x0000000412087825 */ /* 0x044fe200078e0208 */
[----:B------:R-:W-:-:S04]  /*02e0*/  IADD3 R18, PT, PT, R18, UR38, RZ ;  /* 0x0000002612127c10 */ /* 0x000fc8000fffe0ff */
[----:B------:R-:W-:Y:S01]  /*02f0*/  ISETP.GE.AND P0, PT, R18, UR39, PT ;  /* 0x0000002712007c0c */ /* 0x000fe2000bf06270 */
[----:B---3--:R-:W-:-:S05]  /*0300*/  FADD R3, R4, R7 ;  /* 0x0000000704037221 */ /* 0x008fca0000000000 */
[----:B------:R0:W-:Y:S07]  /*0310*/  STG.E desc[UR36][R8.64], R3 ;  /* 0x0000000308007986 */ /* 0x0001ee000c101924 */
[----:B------:R-:W-:Y:S05]  /*0320*/  @!P0 BRA `(.L_x_2) ;  /* 0xfffffffc00948947 */ /* 0x000fea000383ffff */
[----:B------:R-:W-:Y:S05]  /*0330*/  EXIT ;  /* 0x000000000000794d */ /* 0x000fea0003800000 */
.L_x_3:
[----:B------:R-:W-:-:S00]  /*0340*/  BRA `(.L_x_3) ;  /* 0xfffffffc00fc7947 */ /* 0x000fc0000383ffff */
[----:B------:R-:W-:-:S00]  /*0350*/  NOP ;  /* 0x0000000000007918 */ /* 0x000fc00000000000 */
        /* <DEDUP_REMOVED lines=10> */
.L_x_4:


//--------------------- .nv.global.init           --------------------------
	.section	.nv.global.init,"aw",@progbits
.nv.global.init:
	.type		$str,@object
	.size		$str,(.L_0 - $str)
$str:
        /*0000*/ 	.byte	0x30, 0x20, 0x30, 0x20, 0x69, 0x73, 0x20, 0x72, 0x75, 0x6e, 0x6e, 0x69, 0x6e, 0x67, 0x20, 0x69
        /*0010*/ 	.byte	0x3d, 0x25, 0x64, 0x0a, 0x00
.L_0:


//--------------------- .nv.shared.reserved.0     --------------------------
	.section	.nv.shared.reserved.0,"aw",@nobits
	.weak		__nv_reservedSMEM_offset_0_alias
	.size		__nv_reservedSMEM_offset_0_alias, 0, 64
	.other		__nv_reservedSMEM_offset_0_alias,@"STO_CUDA_RESERVED_SHARED STV_DEFAULT"
__nv_reservedSMEM_offset_0_alias:
	.zero		0
	.zero		64


//--------------------- .nv.constant0._Z3addiPfS_S_ --------------------------
	.section	.nv.constant0._Z3addiPfS_S_,"a",@progbits
	.sectionflags	@""
	.align	4
.nv.constant0._Z3addiPfS_S_:
	.zero		928


//--------------------- SYMBOLS --------------------------

	.type		.nv.reservedSmem.offset0,@object
	.size		.nv.reservedSmem.offset0,0x4
	.type		vprintf,@function
